//
// Generated by NVIDIA NVVM Compiler
//
// Compiler Build ID: CL-36424714
// Cuda compilation tools, release 13.0, V13.0.88
// Based on NVVM 20.0.0
//

.version 9.0
.target sm_100
.address_size 64

	// .globl	_Z12helloFromGPUv
.extern .func  (.param .b32 func_retval0) vprintf
(
	.param .b64 vprintf_param_0,
	.param .b64 vprintf_param_1
)
;
.global .align 1 .b8 $str[81] = {116, 104, 114, 101, 97, 100, 73, 100, 58, 32, 37, 100, 44, 37, 100, 44, 37, 100, 32, 59, 32, 98, 108, 111, 99, 107, 73, 100, 58, 32, 37, 100, 44, 37, 100, 44, 37, 100, 32, 59, 32, 98, 108, 111, 99, 107, 68, 105, 109, 58, 32, 37, 100, 44, 37, 100, 44, 37, 100, 32, 59, 32, 103, 114, 105, 100, 68, 105, 109, 58, 32, 37, 100, 44, 37, 100, 44, 37, 100, 10};

.visible .entry _Z12helloFromGPUv()
{
	.local .align 16 .b8 	__local_depot0[48];
	.reg .b64 	%SP;
	.reg .b64 	%SPL;
	.reg .b32 	%r<15>;
	.reg .b64 	%rd<5>;

	mov.u64 	%SPL, __local_depot0;
	cvta.local.u64 	%SP, %SPL;
	add.u64 	%rd1, %SP, 0;
	add.u64 	%rd2, %SPL, 0;
	mov.u32 	%r1, %tid.x;
	mov.u32 	%r2, %tid.y;
	mov.u32 	%r3, %tid.z;
	mov.u32 	%r4, %ctaid.x;
	mov.u32 	%r5, %ctaid.y;
	mov.u32 	%r6, %ctaid.z;
	mov.u32 	%r7, %ntid.x;
	mov.u32 	%r8, %ntid.y;
	mov.u32 	%r9, %ntid.z;
	mov.u32 	%r10, %nctaid.x;
	mov.u32 	%r11, %nctaid.y;
	mov.u32 	%r12, %nctaid.z;
	st.local.v4.u32 	[%rd2], {%r1, %r2, %r3, %r4};
	st.local.v4.u32 	[%rd2+16], {%r5, %r6, %r7, %r8};
	st.local.v4.u32 	[%rd2+32], {%r9, %r10, %r11, %r12};
	mov.u64 	%rd3, $str;
	cvta.global.u64 	%rd4, %rd3;
	{ // callseq 0, 0
	.param .b64 param0;
	st.param.b64 	[param0], %rd4;
	.param .b64 param1;
	st.param.b64 	[param1], %rd1;
	.param .b32 retval0;
	call.uni (retval0), 
	vprintf, 
	(
	param0, 
	param1
	);
	ld.param.b32 	%r13, [retval0];
	} // callseq 0
	ret;

}


// ===== COMPILED SASS (sm_100) =====

	.target	sm_100

	.elftype	@"ET_EXEC"


//--------------------- .note.nv.tkinfo           --------------------------
	.section	.note.nv.tkinfo,"",@"SHT_NOTE"
	.sectionflags	@"SHF_NOTE_NV_TKINFO"
	.tkinfo
        /*0018*/ 	.word	0x00000002
        /*0030*/ 	.string	""
        /*0030*/ 	.string	"ptxas"
        /*0030*/ 	.string	"Cuda compilation tools, release 13.0, V13.0.88"
        /*0030*/ 	.string	"Build cuda_13.0.r13.0/compiler.36424714_0"
        /*0030*/ 	.string	"-arch sm_100 -m 64 "



//--------------------- .note.nv.cuinfo           --------------------------
	.section	.note.nv.cuinfo,"",@"SHT_NOTE"
	.sectionflags	@"SHF_NOTE_NV_CUINFO"
        /*0018*/ 	.short	0x0002
        /*001a*/ 	.short	0x0064
        /*001c*/ 	.short	0x0082
	.zero		2


//--------------------- .nv.info                  --------------------------
	.section	.nv.info,"",@"SHT_CUDA_INFO"
	.align	4


	//----- nvinfo : EIATTR_REGCOUNT
	.align		4
        /*0000*/ 	.byte	0x04, 0x2f
        /*0002*/ 	.short	(.L_2 - .L_1)
	.align		4
.L_1:
        /*0004*/ 	.word	index@(_Z12helloFromGPUv)
        /*0008*/ 	.word	0x00000018


	//----- nvinfo : EIATTR_FRAME_SIZE
	.align		4
.L_2:
        /*000c*/ 	.byte	0x04, 0x11
        /*000e*/ 	.short	(.L_4 - .L_3)
	.align		4
.L_3:
        /*0010*/ 	.word	index@(_Z12helloFromGPUv)
        /*0014*/ 	.word	0x00000030


	//----- nvinfo : EIATTR_MIN_STACK_SIZE
	.align		4
.L_4:
        /*0018*/ 	.byte	0x04, 0x12
        /*001a*/ 	.short	(.L_6 - .L_5)
	.align		4
.L_5:
        /*001c*/ 	.word	index@(_Z12helloFromGPUv)
        /*0020*/ 	.word	0x00000030
.L_6:


//--------------------- .nv.compat                --------------------------
	.section	.nv.compat,"",@"SHT_CUDA_COMPAT_INFO"
	.align	4
        /*0000*/ 	.byte	0x02, 0x09, 0x00, 0x00, 0x02, 0x02, 0x01, 0x00, 0x02, 0x05, 0x05, 0x00, 0x03, 0x07, 0x01, 0x01
        /*0010*/ 	.byte	0x02, 0x03, 0x00, 0x00, 0x02, 0x06, 0x01, 0x00, 0x04, 0x0b, 0x08, 0x00, 0x09, 0x00, 0x00, 0x00
        /*0020*/ 	.byte	0x00, 0x00, 0x00, 0x00


//--------------------- .nv.info._Z12helloFromGPUv --------------------------
	.section	.nv.info._Z12helloFromGPUv,"",@"SHT_CUDA_INFO"
	.sectionflags	@""
	.align	4


	//----- nvinfo : EIATTR_CUDA_API_VERSION
	.align		4
        /*0000*/ 	.byte	0x04, 0x37
        /*0002*/ 	.short	(.L_8 - .L_7)
.L_7:
        /*0004*/ 	.word	0x00000082


	//----- nvinfo : EIATTR_SPARSE_MMA_MASK
	.align		4
.L_8:
        /*0008*/ 	.byte	0x03, 0x50
        /*000a*/ 	.short	0x0000


	//----- nvinfo : EIATTR_MAXREG_COUNT
	.align		4
        /*000c*/ 	.byte	0x03, 0x1b
        /*000e*/ 	.short	0x00ff


	//----- nvinfo : EIATTR_EXTERNS
	.align		4
        /*0010*/ 	.byte	0x04, 0x0f
        /*0012*/ 	.short	(.L_10 - .L_9)


	//   ....[0]....
	.align		4
.L_9:
        /*0014*/ 	.word	index@(vprintf)


	//----- nvinfo : EIATTR_MERCURY_ISA_VERSION
	.align		4
.L_10:
        /*0018*/ 	.byte	0x03, 0x5f
        /*001a*/ 	.short	0x0101


	//----- nvinfo : EIATTR_VRC_CTA_INIT_COUNT
	.align		4
        /*001c*/ 	.byte	0x02, 0x4a
	.zero		1
	.zero		1


	//----- nvinfo : EIATTR_SYSCALL_OFFSETS
	.align		4
        /*0020*/ 	.byte	0x04, 0x46
        /*0022*/ 	.short	(.L_12 - .L_11)


	//   ....[0]....
.L_11:
        /*0024*/ 	.word	0x000001b0


	//----- nvinfo : EIATTR_EXIT_INSTR_OFFSETS
	.align		4
.L_12:
        /*0028*/ 	.byte	0x04, 0x1c
        /*002a*/ 	.short	(.L_14 - .L_13)


	//   ....[0]....
.L_13:
        /*002c*/ 	.word	0x000001c0


	//----- nvinfo : EIATTR_SW_WAR
	.align		4
.L_14:
        /*0030*/ 	.byte	0x04, 0x36
        /*0032*/ 	.short	(.L_16 - .L_15)
.L_15:
        /*0034*/ 	.word	0x00000008
.L_16:


//--------------------- .nv.callgraph             --------------------------
	.section	.nv.callgraph,"",@"SHT_CUDA_CALLGRAPH"
	.align	4
	.sectionentsize	8
	.align		4
        /*0000*/ 	.word	0x00000000
	.align		4
        /*0004*/ 	.word	0xffffffff
	.align		4
        /*0008*/ 	.word	index@(_Z12helloFromGPUv)
	.align		4
        /*000c*/ 	.word	index@(vprintf)
	.align		4
        /*0010*/ 	.word	0x00000000
	.align		4
        /*0014*/ 	.word	0xfffffffe
	.align		4
        /*0018*/ 	.word	0x00000000
	.align		4
        /*001c*/ 	.word	0xfffffffd
	.align		4
        /*0020*/ 	.word	0x00000000
	.align		4
        /*0024*/ 	.word	0xfffffffc


//--------------------- .nv.constant4             --------------------------
	.section	.nv.constant4,"a",@progbits
	.align	8
	.align		8
.nv.constant4:
        /*0000*/ 	.dword	vprintf
	.align		8
        /*0008*/ 	.dword	$str


//--------------------- .text._Z12helloFromGPUv   --------------------------
	.section	.text._Z12helloFromGPUv,"ax",@progbits
	.align	128
        .global         _Z12helloFromGPUv
        .type           _Z12helloFromGPUv,@function
        .size           _Z12helloFromGPUv,(.L_x_2 - _Z12helloFromGPUv)
        .other          _Z12helloFromGPUv,@"STO_CUDA_ENTRY STV_DEFAULT"
_Z12helloFromGPUv:
.text._Z12helloFromGPUv:
[----:B------:R-:W0:Y:S01]  /*0000*/  LDC R1, c[0x0][0x37c] ;  /* 0x0000df00ff017b82 */ /* 0x000e220000000800 */
[----:B------:R-:W1:Y:S01]  /*0010*/  S2R R8, SR_TID.X ;  /* 0x0000000000087919 */ /* 0x000e620000002100 */
[----:B------:R-:W2:Y:S06]  /*0020*/  LDCU UR5, c[0x0][0x2fc] ;  /* 0x00005f80ff0577ac */ /* 0x000eac0008000800 */
[----:B------:R-:W3:Y:S01]  /*0030*/  LDC R14, c[0x0][0x360] ;  /* 0x0000d800ff0e7b82 */ /* 0x000ee20000000800 */
[----:B0-----:R-:W-:Y:S01]  /*0040*/  VIADD R1, R1, 0xffffffd0 ;  /* 0xffffffd001017836 */ /* 0x001fe20000000000 */
[----:B------:R-:W1:Y:S01]  /*0050*/  S2R R9, SR_TID.Y ;  /* 0x0000000000097919 */ /* 0x000e620000002200 */
[----:B------:R-:W-:Y:S01]  /*0060*/  MOV R0, 0x0 ;  /* 0x0000000000007802 */ /* 0x000fe20000000f00 */
[----:B------:R-:W0:Y:S01]  /*0070*/  LDCU UR4, c[0x0][0x2f8] ;  /* 0x00005f00ff0477ac */ /* 0x000e220008000800 */
[----:B------:R-:W1:Y:S03]  /*0080*/  S2R R10, SR_TID.Z ;  /* 0x00000000000a7919 */ /* 0x000e660000002300 */
[----:B------:R-:W3:Y:S01]  /*0090*/  LDC R15, c[0x0][0x364] ;  /* 0x0000d900ff0f7b82 */ /* 0x000ee20000000800 */
[----:B------:R-:W4:Y:S01]  /*00a0*/  LDCU.64 UR6, c[0x4][0x8] ;  /* 0x01000100ff0677ac */ /* 0x000f220008000a00 */
[----:B------:R-:W1:Y:S01]  /*00b0*/  S2R R11, SR_CTAID.X ;  /* 0x00000000000b7919 */ /* 0x000e620000002500 */
[----:B------:R-:W3:Y:S05]  /*00c0*/  S2R R12, SR_CTAID.Y ;  /* 0x00000000000c7919 */ /* 0x000eea0000002600 */
[----:B------:R-:W5:Y:S01]  /*00d0*/  LDC R16, c[0x0][0x368] ;  /* 0x0000da00ff107b82 */ /* 0x000f620000000800 */
[----:B------:R-:W3:Y:S01]  /*00e0*/  S2R R13, SR_CTAID.Z ;  /* 0x00000000000d7919 */ /* 0x000ee20000002700 */
[----:B0-----:R-:W-:-:S06]  /*00f0*/  IADD3 R6, P0, PT, R1, UR4, RZ ;  /* 0x0000000401067c10 */ /* 0x001fcc000ff1e0ff */
[----:B------:R-:W5:Y:S01]  /*0100*/  LDC R17, c[0x0][0x370] ;  /* 0x0000dc00ff117b82 */ /* 0x000f620000000800 */
[----:B----4-:R-:W-:Y:S01]  /*0110*/  IMAD.U32 R4, RZ, RZ, UR6 ;  /* 0x00000006ff047e24 */ /* 0x010fe2000f8e00ff */
[----:B------:R-:W-:Y:S01]  /*0120*/  MOV R5, UR7 ;  /* 0x0000000700057c02 */ /* 0x000fe20008000f00 */
[----:B--2---:R-:W-:-:S05]  /*0130*/  IMAD.X R7, RZ, RZ, UR5, P0 ;  /* 0x00000005ff077e24 */ /* 0x004fca00080e06ff */
[----:B------:R-:W5:Y:S08]  /*0140*/  LDC R18, c[0x0][0x374] ;  /* 0x0000dd00ff127b82 */ /* 0x000f700000000800 */
[----:B------:R-:W5:Y:S01]  /*0150*/  LDC R19, c[0x0][0x378] ;  /* 0x0000de00ff137b82 */ /* 0x000f620000000800 */
[----:B-1----:R0:W-:Y:S07]  /*0160*/  STL.128 [R1], R8 ;  /* 0x0000000801007387 */ /* 0x0021ee0000100c00 */
[----:B------:R0:W1:Y:S01]  /*0170*/  LDC.64 R2, c[0x4][R0] ;  /* 0x0100000000027b82 */ /* 0x0000620000000a00 */
[----:B---3--:R0:W-:Y:S04]  /*0180*/  STL.128 [R1+0x10], R12 ;  /* 0x0000100c01007387 */ /* 0x0081e80000100c00 */
[----:B-----5:R0:W-:Y:S02]  /*0190*/  STL.128 [R1+0x20], R16 ;  /* 0x0000201001007387 */ /* 0x0201e40000100c00 */
[----:B------:R-:W-:-:S07]  /*01a0*/  LEPC R20, `(.L_x_0) ;  /* 0x000000001014794e */ /* 0x000fce0000000000 */
[----:B01----:R-:W-:Y:S05]  /*01b0*/  CALL.ABS.NOINC R2 ;  /* 0x0000000002007343 */ /* 0x003fea0003c00000 */
.L_x_0:
[----:B------:R-:W-:Y:S05]  /*01c0*/  EXIT ;  /* 0x000000000000794d */ /* 0x000fea0003800000 */
.L_x_1:
[----:B------:R-:W-:-:S00]  /*01d0*/  BRA `(.L_x_1) ;  /* 0xfffffffc00fc7947 */ /* 0x000fc0000383ffff */
[----:B------:R-:W-:-:S00]  /*01e0*/  NOP ;  /* 0x0000000000007918 */ /* 0x000fc00000000000 */
        /* <DEDUP_REMOVED lines=9> */
.L_x_2:


//--------------------- .nv.global.init           --------------------------
	.section	.nv.global.init,"aw",@progbits
.nv.global.init:
	.type		$str,@object
	.size		$str,(.L_0 - $str)
$str:
        /*0000*/ 	.byte	0x74, 0x68, 0x72, 0x65, 0x61, 0x64, 0x49, 0x64, 0x3a, 0x20, 0x25, 0x64, 0x2c, 0x25, 0x64, 0x2c
        /*0010*/ 	.byte	0x25, 0x64, 0x20, 0x3b, 0x20, 0x62, 0x6c, 0x6f, 0x63, 0x6b, 0x49, 0x64, 0x3a, 0x20, 0x25, 0x64
        /*0020*/ 	.byte	0x2c, 0x25, 0x64, 0x2c, 0x25, 0x64, 0x20, 0x3b, 0x20, 0x62, 0x6c, 0x6f, 0x63, 0x6b, 0x44, 0x69
        /*0030*/ 	.byte	0x6d, 0x3a, 0x20, 0x25, 0x64, 0x2c, 0x25, 0x64, 0x2c, 0x25, 0x64, 0x20, 0x3b, 0x20, 0x67, 0x72
        /*0040*/ 	.byte	0x69, 0x64, 0x44, 0x69, 0x6d, 0x3a, 0x20, 0x25, 0x64, 0x2c, 0x25, 0x64, 0x2c, 0x25, 0x64, 0x0a
        /*0050*/ 	.byte	0x00
.L_0:


//--------------------- .nv.shared.reserved.0     --------------------------
	.section	.nv.shared.reserved.0,"aw",@nobits
	.weak		__nv_reservedSMEM_offset_0_alias
	.size		__nv_reservedSMEM_offset_0_alias, 0, 64
	.other		__nv_reservedSMEM_offset_0_alias,@"STO_CUDA_RESERVED_SHARED STV_DEFAULT"
__nv_reservedSMEM_offset_0_alias:
	.zero		0
	.zero		64


//--------------------- .nv.constant0._Z12helloFromGPUv --------------------------
	.section	.nv.constant0._Z12helloFromGPUv,"a",@progbits
	.sectionflags	@""
	.align	4
.nv.constant0._Z12helloFromGPUv:
	.zero		896


//--------------------- SYMBOLS --------------------------

	.type		.nv.reservedSmem.offset0,@object
	.size		.nv.reservedSmem.offset0,0x4
	.type		vprintf,@function
